//
// Generated by NVIDIA NVVM Compiler
//
// Compiler Build ID: CL-36424714
// Cuda compilation tools, release 13.0, V13.0.88
// Based on NVVM 20.0.0
//

.version 9.0
.target sm_100
.address_size 64

	// .globl	_ZN3cub18CUB_300001_SM_10006detail11EmptyKernelIvEEvv
.global .align 4 .b8 precalc_xorwow_matrix[102400];
.global .align 4 .b8 precalc_xorwow_offset_matrix[102400];
.global .align 4 .b8 mrg32k3aM1[2304];
.global .align 4 .b8 mrg32k3aM2[2304];
.global .align 4 .b8 mrg32k3aM1SubSeq[2016];
.global .align 4 .b8 mrg32k3aM2SubSeq[2016];
.global .align 4 .b8 mrg32k3aM1Seq[2304];
.global .align 4 .b8 mrg32k3aM2Seq[2304];
.const .align 8 .b8 __cr_lgamma_table[72];
.global .align 4 .f32 _TOL_ParticleOnGridBound = 0f3A83126F;
.global .align 4 .u32 _SizeOfArray_CrossedGlobalEdge_ = 50;
.global .align 1 .b8 _ZN40_INTERNAL_e059cee0_4_k_cu_f0c816c3_850984cuda3std3__45__cpo5beginE[1];
.global .align 1 .b8 _ZN40_INTERNAL_e059cee0_4_k_cu_f0c816c3_850984cuda3std3__45__cpo3endE[1];
.global .align 1 .b8 _ZN40_INTERNAL_e059cee0_4_k_cu_f0c816c3_850984cuda3std3__45__cpo6cbeginE[1];
.global .align 1 .b8 _ZN40_INTERNAL_e059cee0_4_k_cu_f0c816c3_850984cuda3std3__45__cpo4cendE[1];
.global .align 1 .b8 _ZN40_INTERNAL_e059cee0_4_k_cu_f0c816c3_850984cuda3std3__45__cpo6rbeginE[1];
.global .align 1 .b8 _ZN40_INTERNAL_e059cee0_4_k_cu_f0c816c3_850984cuda3std3__45__cpo4rendE[1];
.global .align 1 .b8 _ZN40_INTERNAL_e059cee0_4_k_cu_f0c816c3_850984cuda3std3__45__cpo7crbeginE[1];
.global .align 1 .b8 _ZN40_INTERNAL_e059cee0_4_k_cu_f0c816c3_850984cuda3std3__45__cpo5crendE[1];
.global .align 1 .b8 _ZN40_INTERNAL_e059cee0_4_k_cu_f0c816c3_850984cuda3std3__442_GLOBAL__N__e059cee0_4_k_cu_f0c816c3_850986ignoreE[1];
.global .align 1 .b8 _ZN40_INTERNAL_e059cee0_4_k_cu_f0c816c3_850984cuda3std3__419piecewise_constructE[1];
.global .align 1 .b8 _ZN40_INTERNAL_e059cee0_4_k_cu_f0c816c3_850984cuda3std3__48in_placeE[1];
.global .align 1 .b8 _ZN40_INTERNAL_e059cee0_4_k_cu_f0c816c3_850984cuda3std3__420unreachable_sentinelE[1];
.global .align 1 .b8 _ZN40_INTERNAL_e059cee0_4_k_cu_f0c816c3_850984cuda3std3__47nulloptE[1];
.global .align 1 .b8 _ZN40_INTERNAL_e059cee0_4_k_cu_f0c816c3_850984cuda3std3__48unexpectE[1];
.global .align 1 .b8 _ZN40_INTERNAL_e059cee0_4_k_cu_f0c816c3_850984cuda3std6ranges3__45__cpo4swapE[1];
.global .align 1 .b8 _ZN40_INTERNAL_e059cee0_4_k_cu_f0c816c3_850984cuda3std6ranges3__45__cpo9iter_moveE[1];
.global .align 1 .b8 _ZN40_INTERNAL_e059cee0_4_k_cu_f0c816c3_850984cuda3std6ranges3__45__cpo5beginE[1];
.global .align 1 .b8 _ZN40_INTERNAL_e059cee0_4_k_cu_f0c816c3_850984cuda3std6ranges3__45__cpo3endE[1];
.global .align 1 .b8 _ZN40_INTERNAL_e059cee0_4_k_cu_f0c816c3_850984cuda3std6ranges3__45__cpo6cbeginE[1];
.global .align 1 .b8 _ZN40_INTERNAL_e059cee0_4_k_cu_f0c816c3_850984cuda3std6ranges3__45__cpo4cendE[1];
.global .align 1 .b8 _ZN40_INTERNAL_e059cee0_4_k_cu_f0c816c3_850984cuda3std6ranges3__45__cpo7advanceE[1];
.global .align 1 .b8 _ZN40_INTERNAL_e059cee0_4_k_cu_f0c816c3_850984cuda3std6ranges3__45__cpo9iter_swapE[1];
.global .align 1 .b8 _ZN40_INTERNAL_e059cee0_4_k_cu_f0c816c3_850984cuda3std6ranges3__45__cpo4nextE[1];
.global .align 1 .b8 _ZN40_INTERNAL_e059cee0_4_k_cu_f0c816c3_850984cuda3std6ranges3__45__cpo4prevE[1];
.global .align 1 .b8 _ZN40_INTERNAL_e059cee0_4_k_cu_f0c816c3_850984cuda3std6ranges3__45__cpo4dataE[1];
.global .align 1 .b8 _ZN40_INTERNAL_e059cee0_4_k_cu_f0c816c3_850984cuda3std6ranges3__45__cpo5cdataE[1];
.global .align 1 .b8 _ZN40_INTERNAL_e059cee0_4_k_cu_f0c816c3_850984cuda3std6ranges3__45__cpo4sizeE[1];
.global .align 1 .b8 _ZN40_INTERNAL_e059cee0_4_k_cu_f0c816c3_850984cuda3std6ranges3__45__cpo5ssizeE[1];
.global .align 1 .b8 _ZN40_INTERNAL_e059cee0_4_k_cu_f0c816c3_850984cuda3std6ranges3__45__cpo8distanceE[1];
.global .align 1 .b8 _ZN40_INTERNAL_e059cee0_4_k_cu_f0c816c3_850986thrust24THRUST_300001_SM_1000_NS8cuda_cub3parE[1];
.global .align 1 .b8 _ZN40_INTERNAL_e059cee0_4_k_cu_f0c816c3_850986thrust24THRUST_300001_SM_1000_NS8cuda_cub10par_nosyncE[1];
.global .align 1 .b8 _ZN40_INTERNAL_e059cee0_4_k_cu_f0c816c3_850986thrust24THRUST_300001_SM_1000_NS6system6detail10sequential3seqE[1];
.global .align 1 .b8 _ZN40_INTERNAL_e059cee0_4_k_cu_f0c816c3_850986thrust24THRUST_300001_SM_1000_NS12placeholders2_1E[1];
.global .align 1 .b8 _ZN40_INTERNAL_e059cee0_4_k_cu_f0c816c3_850986thrust24THRUST_300001_SM_1000_NS12placeholders2_2E[1];
.global .align 1 .b8 _ZN40_INTERNAL_e059cee0_4_k_cu_f0c816c3_850986thrust24THRUST_300001_SM_1000_NS12placeholders2_3E[1];
.global .align 1 .b8 _ZN40_INTERNAL_e059cee0_4_k_cu_f0c816c3_850986thrust24THRUST_300001_SM_1000_NS12placeholders2_4E[1];
.global .align 1 .b8 _ZN40_INTERNAL_e059cee0_4_k_cu_f0c816c3_850986thrust24THRUST_300001_SM_1000_NS12placeholders2_5E[1];
.global .align 1 .b8 _ZN40_INTERNAL_e059cee0_4_k_cu_f0c816c3_850986thrust24THRUST_300001_SM_1000_NS12placeholders2_6E[1];
.global .align 1 .b8 _ZN40_INTERNAL_e059cee0_4_k_cu_f0c816c3_850986thrust24THRUST_300001_SM_1000_NS12placeholders2_7E[1];
.global .align 1 .b8 _ZN40_INTERNAL_e059cee0_4_k_cu_f0c816c3_850986thrust24THRUST_300001_SM_1000_NS12placeholders2_8E[1];
.global .align 1 .b8 _ZN40_INTERNAL_e059cee0_4_k_cu_f0c816c3_850986thrust24THRUST_300001_SM_1000_NS12placeholders2_9E[1];
.global .align 1 .b8 _ZN40_INTERNAL_e059cee0_4_k_cu_f0c816c3_850986thrust24THRUST_300001_SM_1000_NS12placeholders3_10E[1];
.global .align 1 .b8 _ZN40_INTERNAL_e059cee0_4_k_cu_f0c816c3_850986thrust24THRUST_300001_SM_1000_NS3seqE[1];

.visible .entry _ZN3cub18CUB_300001_SM_10006detail11EmptyKernelIvEEvv()
{


	ret;

}


// ===== COMPILED SASS (sm_100) =====

	.target	sm_100

	.elftype	@"ET_EXEC"


//--------------------- .note.nv.tkinfo           --------------------------
	.section	.note.nv.tkinfo,"",@"SHT_NOTE"
	.sectionflags	@"SHF_NOTE_NV_TKINFO"
	.tkinfo
        /*0018*/ 	.word	0x00000002
        /*0030*/ 	.string	""
        /*0030*/ 	.string	"ptxas"
        /*0030*/ 	.string	"Cuda compilation tools, release 13.0, V13.0.88"
        /*0030*/ 	.string	"Build cuda_13.0.r13.0/compiler.36424714_0"
        /*0030*/ 	.string	"-arch sm_100 -m 64 "



//--------------------- .note.nv.cuinfo           --------------------------
	.section	.note.nv.cuinfo,"",@"SHT_NOTE"
	.sectionflags	@"SHF_NOTE_NV_CUINFO"
        /*0018*/ 	.short	0x0002
        /*001a*/ 	.short	0x0064
        /*001c*/ 	.short	0x0082
	.zero		2


//--------------------- .nv.info                  --------------------------
	.section	.nv.info,"",@"SHT_CUDA_INFO"
	.align	4


	//----- nvinfo : EIATTR_REGCOUNT
	.align		4
        /*0000*/ 	.byte	0x04, 0x2f
        /*0002*/ 	.short	(.L_55 - .L_54)
	.align		4
.L_54:
        /*0004*/ 	.word	index@(_ZN3cub18CUB_300001_SM_10006detail11EmptyKernelIvEEvv)
        /*0008*/ 	.word	0x00000004


	//----- nvinfo : EIATTR_FRAME_SIZE
	.align		4
.L_55:
        /*000c*/ 	.byte	0x04, 0x11
        /*000e*/ 	.short	(.L_57 - .L_56)
	.align		4
.L_56:
        /*0010*/ 	.word	index@(_ZN3cub18CUB_300001_SM_10006detail11EmptyKernelIvEEvv)
        /*0014*/ 	.word	0x00000000


	//----- nvinfo : EIATTR_MIN_STACK_SIZE
	.align		4
.L_57:
        /*0018*/ 	.byte	0x04, 0x12
        /*001a*/ 	.short	(.L_59 - .L_58)
	.align		4
.L_58:
        /*001c*/ 	.word	index@(_ZN3cub18CUB_300001_SM_10006detail11EmptyKernelIvEEvv)
        /*0020*/ 	.word	0x00000000
.L_59:


//--------------------- .nv.compat                --------------------------
	.section	.nv.compat,"",@"SHT_CUDA_COMPAT_INFO"
	.align	4
        /*0000*/ 	.byte	0x02, 0x09, 0x00, 0x00, 0x02, 0x02, 0x01, 0x00, 0x02, 0x05, 0x05, 0x00, 0x03, 0x07, 0x01, 0x01
        /*0010*/ 	.byte	0x02, 0x03, 0x00, 0x00, 0x02, 0x06, 0x01, 0x00, 0x04, 0x0b, 0x08, 0x00, 0x09, 0x00, 0x00, 0x00
        /*0020*/ 	.byte	0x00, 0x00, 0x00, 0x00


//--------------------- .nv.info._ZN3cub18CUB_300001_SM_10006detail11EmptyKernelIvEEvv --------------------------
	.section	.nv.info._ZN3cub18CUB_300001_SM_10006detail11EmptyKernelIvEEvv,"",@"SHT_CUDA_INFO"
	.sectionflags	@""
	.align	4


	//----- nvinfo : EIATTR_CUDA_API_VERSION
	.align		4
        /*0000*/ 	.byte	0x04, 0x37
        /*0002*/ 	.short	(.L_61 - .L_60)
.L_60:
        /*0004*/ 	.word	0x00000082


	//----- nvinfo : EIATTR_SPARSE_MMA_MASK
	.align		4
.L_61:
        /*0008*/ 	.byte	0x03, 0x50
        /*000a*/ 	.short	0x0000


	//----- nvinfo : EIATTR_MAXREG_COUNT
	.align		4
        /*000c*/ 	.byte	0x03, 0x1b
        /*000e*/ 	.short	0x00ff


	//----- nvinfo : EIATTR_MERCURY_ISA_VERSION
	.align		4
        /*0010*/ 	.byte	0x03, 0x5f
        /*0012*/ 	.short	0x0101


	//----- nvinfo : EIATTR_VRC_CTA_INIT_COUNT
	.align		4
        /*0014*/ 	.byte	0x02, 0x4a
	.zero		1
	.zero		1


	//----- nvinfo : EIATTR_EXIT_INSTR_OFFSETS
	.align		4
        /*0018*/ 	.byte	0x04, 0x1c
        /*001a*/ 	.short	(.L_63 - .L_62)


	//   ....[0]....
.L_62:
        /*001c*/ 	.word	0x00000010


	//----- nvinfo : EIATTR_SW_WAR
	.align		4
.L_63:
        /*0020*/ 	.byte	0x04, 0x36
        /*0022*/ 	.short	(.L_65 - .L_64)
.L_64:
        /*0024*/ 	.word	0x00000008
.L_65:


//--------------------- .nv.callgraph             --------------------------
	.section	.nv.callgraph,"",@"SHT_CUDA_CALLGRAPH"
	.align	4
	.sectionentsize	8
	.align		4
        /*0000*/ 	.word	0x00000000
	.align		4
        /*0004*/ 	.word	0xffffffff
	.align		4
        /*0008*/ 	.word	0x00000000
	.align		4
        /*000c*/ 	.word	0xfffffffe
	.align		4
        /*0010*/ 	.word	0x00000000
	.align		4
        /*0014*/ 	.word	0xfffffffd
	.align		4
        /*0018*/ 	.word	0x00000000
	.align		4
        /*001c*/ 	.word	0xfffffffc


//--------------------- .nv.constant4             --------------------------
	.section	.nv.constant4,"a",@progbits
	.align	8
	.align		8
.nv.constant4:
        /*0000*/ 	.dword	precalc_xorwow_matrix
	.align		8
        /*0008*/ 	.dword	precalc_xorwow_offset_matrix
	.align		8
        /*0010*/ 	.dword	mrg32k3aM1
	.align		8
        /*0018*/ 	.dword	mrg32k3aM2
	.align		8
        /*0020*/ 	.dword	mrg32k3aM1SubSeq
	.align		8
        /*0028*/ 	.dword	mrg32k3aM2SubSeq
	.align		8
        /*0030*/ 	.dword	mrg32k3aM1Seq
	.align		8
        /*0038*/ 	.dword	mrg32k3aM2Seq
	.align		8
        /*0040*/ 	.dword	_TOL_ParticleOnGridBound
	.align		8
        /*0048*/ 	.dword	_SizeOfArray_CrossedGlobalEdge_
	.align		8
        /*0050*/ 	.dword	_ZN40_INTERNAL_e059cee0_4_k_cu_f0c816c3_854984cuda3std3__45__cpo5beginE
	.align		8
        /*0058*/ 	.dword	_ZN40_INTERNAL_e059cee0_4_k_cu_f0c816c3_854984cuda3std3__45__cpo3endE
	.align		8
        /*0060*/ 	.dword	_ZN40_INTERNAL_e059cee0_4_k_cu_f0c816c3_854984cuda3std3__45__cpo6cbeginE
	.align		8
        /*0068*/ 	.dword	_ZN40_INTERNAL_e059cee0_4_k_cu_f0c816c3_854984cuda3std3__45__cpo4cendE
	.align		8
        /*0070*/ 	.dword	_ZN40_INTERNAL_e059cee0_4_k_cu_f0c816c3_854984cuda3std3__45__cpo6rbeginE
	.align		8
        /*0078*/ 	.dword	_ZN40_INTERNAL_e059cee0_4_k_cu_f0c816c3_854984cuda3std3__45__cpo4rendE
	.align		8
        /*0080*/ 	.dword	_ZN40_INTERNAL_e059cee0_4_k_cu_f0c816c3_854984cuda3std3__45__cpo7crbeginE
	.align		8
        /*0088*/ 	.dword	_ZN40_INTERNAL_e059cee0_4_k_cu_f0c816c3_854984cuda3std3__45__cpo5crendE
	.align		8
        /*0090*/ 	.dword	_ZN40_INTERNAL_e059cee0_4_k_cu_f0c816c3_854984cuda3std3__442_GLOBAL__N__e059cee0_4_k_cu_f0c816c3_854986ignoreE
	.align		8
        /*0098*/ 	.dword	_ZN40_INTERNAL_e059cee0_4_k_cu_f0c816c3_854984cuda3std3__419piecewise_constructE
	.align		8
        /*00a0*/ 	.dword	_ZN40_INTERNAL_e059cee0_4_k_cu_f0c816c3_854984cuda3std3__48in_placeE
	.align		8
        /*00a8*/ 	.dword	_ZN40_INTERNAL_e059cee0_4_k_cu_f0c816c3_854984cuda3std3__420unreachable_sentinelE
	.align		8
        /*00b0*/ 	.dword	_ZN40_INTERNAL_e059cee0_4_k_cu_f0c816c3_854984cuda3std3__47nulloptE
	.align		8
        /*00b8*/ 	.dword	_ZN40_INTERNAL_e059cee0_4_k_cu_f0c816c3_854984cuda3std3__48unexpectE
	.align		8
        /*00c0*/ 	.dword	_ZN40_INTERNAL_e059cee0_4_k_cu_f0c816c3_854984cuda3std6ranges3__45__cpo4swapE
	.align		8
        /*00c8*/ 	.dword	_ZN40_INTERNAL_e059cee0_4_k_cu_f0c816c3_854984cuda3std6ranges3__45__cpo9iter_moveE
	.align		8
        /*00d0*/ 	.dword	_ZN40_INTERNAL_e059cee0_4_k_cu_f0c816c3_854984cuda3std6ranges3__45__cpo5beginE
	.align		8
        /*00d8*/ 	.dword	_ZN40_INTERNAL_e059cee0_4_k_cu_f0c816c3_854984cuda3std6ranges3__45__cpo3endE
	.align		8
        /*00e0*/ 	.dword	_ZN40_INTERNAL_e059cee0_4_k_cu_f0c816c3_854984cuda3std6ranges3__45__cpo6cbeginE
	.align		8
        /*00e8*/ 	.dword	_ZN40_INTERNAL_e059cee0_4_k_cu_f0c816c3_854984cuda3std6ranges3__45__cpo4cendE
	.align		8
        /*00f0*/ 	.dword	_ZN40_INTERNAL_e059cee0_4_k_cu_f0c816c3_854984cuda3std6ranges3__45__cpo7advanceE
	.align		8
        /*00f8*/ 	.dword	_ZN40_INTERNAL_e059cee0_4_k_cu_f0c816c3_854984cuda3std6ranges3__45__cpo9iter_swapE
	.align		8
        /*0100*/ 	.dword	_ZN40_INTERNAL_e059cee0_4_k_cu_f0c816c3_854984cuda3std6ranges3__45__cpo4nextE
	.align		8
        /*0108*/ 	.dword	_ZN40_INTERNAL_e059cee0_4_k_cu_f0c816c3_854984cuda3std6ranges3__45__cpo4prevE
	.align		8
        /*0110*/ 	.dword	_ZN40_INTERNAL_e059cee0_4_k_cu_f0c816c3_854984cuda3std6ranges3__45__cpo4dataE
	.align		8
        /*0118*/ 	.dword	_ZN40_INTERNAL_e059cee0_4_k_cu_f0c816c3_854984cuda3std6ranges3__45__cpo5cdataE
	.align		8
        /*0120*/ 	.dword	_ZN40_INTERNAL_e059cee0_4_k_cu_f0c816c3_854984cuda3std6ranges3__45__cpo4sizeE
	.align		8
        /*0128*/ 	.dword	_ZN40_INTERNAL_e059cee0_4_k_cu_f0c816c3_854984cuda3std6ranges3__45__cpo5ssizeE
	.align		8
        /*0130*/ 	.dword	_ZN40_INTERNAL_e059cee0_4_k_cu_f0c816c3_854984cuda3std6ranges3__45__cpo8distanceE
	.align		8
        /*0138*/ 	.dword	_ZN40_INTERNAL_e059cee0_4_k_cu_f0c816c3_854986thrust24THRUST_300001_SM_1000_NS8cuda_cub3parE
	.align		8
        /*0140*/ 	.dword	_ZN40_INTERNAL_e059cee0_4_k_cu_f0c816c3_854986thrust24THRUST_300001_SM_1000_NS8cuda_cub10par_nosyncE
	.align		8
        /*0148*/ 	.dword	_ZN40_INTERNAL_e059cee0_4_k_cu_f0c816c3_854986thrust24THRUST_300001_SM_1000_NS6system6detail10sequential3seqE
	.align		8
        /*0150*/ 	.dword	_ZN40_INTERNAL_e059cee0_4_k_cu_f0c816c3_854986thrust24THRUST_300001_SM_1000_NS12placeholders2_1E
	.align		8
        /*0158*/ 	.dword	_ZN40_INTERNAL_e059cee0_4_k_cu_f0c816c3_854986thrust24THRUST_300001_SM_1000_NS12placeholders2_2E
	.align		8
        /*0160*/ 	.dword	_ZN40_INTERNAL_e059cee0_4_k_cu_f0c816c3_854986thrust24THRUST_300001_SM_1000_NS12placeholders2_3E
	.align		8
        /*0168*/ 	.dword	_ZN40_INTERNAL_e059cee0_4_k_cu_f0c816c3_854986thrust24THRUST_300001_SM_1000_NS12placeholders2_4E
	.align		8
        /*0170*/ 	.dword	_ZN40_INTERNAL_e059cee0_4_k_cu_f0c816c3_854986thrust24THRUST_300001_SM_1000_NS12placeholders2_5E
	.align		8
        /*0178*/ 	.dword	_ZN40_INTERNAL_e059cee0_4_k_cu_f0c816c3_854986thrust24THRUST_300001_SM_1000_NS12placeholders2_6E
	.align		8
        /*0180*/ 	.dword	_ZN40_INTERNAL_e059cee0_4_k_cu_f0c816c3_854986thrust24THRUST_300001_SM_1000_NS12placeholders2_7E
	.align		8
        /*0188*/ 	.dword	_ZN40_INTERNAL_e059cee0_4_k_cu_f0c816c3_854986thrust24THRUST_300001_SM_1000_NS12placeholders2_8E
	.align		8
        /*0190*/ 	.dword	_ZN40_INTERNAL_e059cee0_4_k_cu_f0c816c3_854986thrust24THRUST_300001_SM_1000_NS12placeholders2_9E
	.align		8
        /*0198*/ 	.dword	_ZN40_INTERNAL_e059cee0_4_k_cu_f0c816c3_854986thrust24THRUST_300001_SM_1000_NS12placeholders3_10E
	.align		8
        /*01a0*/ 	.dword	_ZN40_INTERNAL_e059cee0_4_k_cu_f0c816c3_854986thrust24THRUST_300001_SM_1000_NS3seqE


//--------------------- .nv.constant3             --------------------------
	.section	.nv.constant3,"a",@progbits
	.align	8
.nv.constant3:
	.type		__cr_lgamma_table,@object
	.size		__cr_lgamma_table,(.L_8 - __cr_lgamma_table)
__cr_lgamma_table:
        /*0000*/ 	.byte	0x00, 0x00, 0x00, 0x00, 0x00, 0x00, 0x00, 0x00, 0x00, 0x00, 0x00, 0x00, 0x00, 0x00, 0x00, 0x00
        /*0010*/ 	.byte	0xef, 0x39, 0xfa, 0xfe, 0x42, 0x2e, 0xe6, 0x3f, 0x02, 0x20, 0x2a, 0xfa, 0x0b, 0xab, 0xfc, 0x3f
        /*0020*/ 	.byte	0xf9, 0x2c, 0x92, 0x7c, 0xa7, 0x6c, 0x09, 0x40, 0xc9, 0x79, 0x44, 0x3c, 0x64, 0x26, 0x13, 0x40
        /*0030*/ 	.byte	0xca, 0x01, 0xcf, 0x3a, 0x27, 0x51, 0x1a, 0x40, 0x30, 0xcc, 0x2d, 0xf3, 0xe1, 0x0c, 0x21, 0x40
        /*0040*/ 	.byte	0x0d, 0xb7, 0xfc, 0x82, 0x8e, 0x35, 0x25, 0x40
.L_8:


//--------------------- .text._ZN3cub18CUB_300001_SM_10006detail11EmptyKernelIvEEvv --------------------------
	.section	.text._ZN3cub18CUB_300001_SM_10006detail11EmptyKernelIvEEvv,"ax",@progbits
	.align	128
        .global         _ZN3cub18CUB_300001_SM_10006detail11EmptyKernelIvEEvv
        .type           _ZN3cub18CUB_300001_SM_10006detail11EmptyKernelIvEEvv,@function
        .size           _ZN3cub18CUB_300001_SM_10006detail11EmptyKernelIvEEvv,(.L_x_1 - _ZN3cub18CUB_300001_SM_10006detail11EmptyKernelIvEEvv)
        .other          _ZN3cub18CUB_300001_SM_10006detail11EmptyKernelIvEEvv,@"STO_CUDA_ENTRY STV_DEFAULT"
_ZN3cub18CUB_300001_SM_10006detail11EmptyKernelIvEEvv:
.text._ZN3cub18CUB_300001_SM_10006detail11EmptyKernelIvEEvv:
[----:B------:R-:W-:Y:S01]  /*0000*/  LDC R1, c[0x0][0x37c] ;  /* 0x0000df00ff017b82 */ /* 0x000fe20000000800 */
[----:B------:R-:W-:Y:S05]  /*0010*/  EXIT ;  /* 0x000000000000794d */ /* 0x000fea0003800000 */
.L_x_0:
[----:B------:R-:W-:-:S00]  /*0020*/  BRA `(.L_x_0) ;  /* 0xfffffffc00fc7947 */ /* 0x000fc0000383ffff */
[----:B------:R-:W-:-:S00]  /*0030*/  NOP ;  /* 0x0000000000007918 */ /* 0x000fc00000000000 */
        /* <DEDUP_REMOVED lines=12> */
.L_x_1:


//--------------------- .nv.global.init           --------------------------
	.section	.nv.global.init,"aw",@progbits
	.align	4
.nv.global.init:
	.type		_TOL_ParticleOnGridBound,@object
	.size		_TOL_ParticleOnGridBound,(_SizeOfArray_CrossedGlobalEdge_ - _TOL_ParticleOnGridBound)
_TOL_ParticleOnGridBound:
        /*0000*/ 	.byte	0x6f, 0x12, 0x83, 0x3a
	.type		_SizeOfArray_CrossedGlobalEdge_,@object
	.size		_SizeOfArray_CrossedGlobalEdge_,(mrg32k3aM1SubSeq - _SizeOfArray_CrossedGlobalEdge_)
_SizeOfArray_CrossedGlobalEdge_:
        /*0004*/ 	.byte	0x32, 0x00, 0x00, 0x00
	.type		mrg32k3aM1SubSeq,@object
	.size		mrg32k3aM1SubSeq,(mrg32k3aM2SubSeq - mrg32k3aM1SubSeq)
mrg32k3aM1SubSeq:
        /*0008*/ 	.byte	0x0b, 0xcc, 0xee, 0x04, 0x73, 0x29, 0x8b, 0x6f, 0xf6, 0x53, 0x03, 0xf6, 0x23, 0xf6, 0xea, 0xda
        /* <DEDUP_REMOVED lines=125> */
	.type		mrg32k3aM2SubSeq,@object
	.size		mrg32k3aM2SubSeq,(mrg32k3aM1 - mrg32k3aM2SubSeq)
mrg32k3aM2SubSeq:
        /* <DEDUP_REMOVED lines=126> */
	.type		mrg32k3aM1,@object
	.size		mrg32k3aM1,(mrg32k3aM1Seq - mrg32k3aM1)
mrg32k3aM1:
        /* <DEDUP_REMOVED lines=144> */
	.type		mrg32k3aM1Seq,@object
	.size		mrg32k3aM1Seq,(mrg32k3aM2 - mrg32k3aM1Seq)
mrg32k3aM1Seq:
        /* <DEDUP_REMOVED lines=144> */
	.type		mrg32k3aM2,@object
	.size		mrg32k3aM2,(mrg32k3aM2Seq - mrg32k3aM2)
mrg32k3aM2:
        /* <DEDUP_REMOVED lines=144> */
	.type		mrg32k3aM2Seq,@object
	.size		mrg32k3aM2Seq,(precalc_xorwow_matrix - mrg32k3aM2Seq)
mrg32k3aM2Seq:
        /* <DEDUP_REMOVED lines=144> */
	.type		precalc_xorwow_matrix,@object
	.size		precalc_xorwow_matrix,(precalc_xorwow_offset_matrix - precalc_xorwow_matrix)
precalc_xorwow_matrix:
        /* <DEDUP_REMOVED lines=6400> */
	.type		precalc_xorwow_offset_matrix,@object
	.size		precalc_xorwow_offset_matrix,(.L_1 - precalc_xorwow_offset_matrix)
precalc_xorwow_offset_matrix:
        /* <DEDUP_REMOVED lines=6400> */
.L_1:


//--------------------- .nv.shared.reserved.0     --------------------------
	.section	.nv.shared.reserved.0,"aw",@nobits
	.weak		__nv_reservedSMEM_offset_0_alias
	.size		__nv_reservedSMEM_offset_0_alias, 0, 64
	.other		__nv_reservedSMEM_offset_0_alias,@"STO_CUDA_RESERVED_SHARED STV_DEFAULT"
__nv_reservedSMEM_offset_0_alias:
	.zero		0
	.zero		64


//--------------------- .nv.global                --------------------------
	.section	.nv.global,"aw",@nobits
.nv.global:
	.type		_ZN40_INTERNAL_e059cee0_4_k_cu_f0c816c3_854986thrust24THRUST_300001_SM_1000_NS3seqE,@object
	.size		_ZN40_INTERNAL_e059cee0_4_k_cu_f0c816c3_854986thrust24THRUST_300001_SM_1000_NS3seqE,(_ZN40_INTERNAL_e059cee0_4_k_cu_f0c816c3_854984cuda3std3__48in_placeE - _ZN40_INTERNAL_e059cee0_4_k_cu_f0c816c3_854986thrust24THRUST_300001_SM_1000_NS3seqE)
_ZN40_INTERNAL_e059cee0_4_k_cu_f0c816c3_854986thrust24THRUST_300001_SM_1000_NS3seqE:
	.zero		1
	.type		_ZN40_INTERNAL_e059cee0_4_k_cu_f0c816c3_854984cuda3std3__48in_placeE,@object
	.size		_ZN40_INTERNAL_e059cee0_4_k_cu_f0c816c3_854984cuda3std3__48in_placeE,(_ZN40_INTERNAL_e059cee0_4_k_cu_f0c816c3_854984cuda3std6ranges3__45__cpo4sizeE - _ZN40_INTERNAL_e059cee0_4_k_cu_f0c816c3_854984cuda3std3__48in_placeE)
_ZN40_INTERNAL_e059cee0_4_k_cu_f0c816c3_854984cuda3std3__48in_placeE:
	.zero		1
	.type		_ZN40_INTERNAL_e059cee0_4_k_cu_f0c816c3_854984cuda3std6ranges3__45__cpo4sizeE,@object
	.size		_ZN40_INTERNAL_e059cee0_4_k_cu_f0c816c3_854984cuda3std6ranges3__45__cpo4sizeE,(_ZN40_INTERNAL_e059cee0_4_k_cu_f0c816c3_854986thrust24THRUST_300001_SM_1000_NS12placeholders2_3E - _ZN40_INTERNAL_e059cee0_4_k_cu_f0c816c3_854984cuda3std6ranges3__45__cpo4sizeE)
_ZN40_INTERNAL_e059cee0_4_k_cu_f0c816c3_854984cuda3std6ranges3__45__cpo4sizeE:
	.zero		1
	.type		_ZN40_INTERNAL_e059cee0_4_k_cu_f0c816c3_854986thrust24THRUST_300001_SM_1000_NS12placeholders2_3E,@object
	.size		_ZN40_INTERNAL_e059cee0_4_k_cu_f0c816c3_854986thrust24THRUST_300001_SM_1000_NS12placeholders2_3E,(_ZN40_INTERNAL_e059cee0_4_k_cu_f0c816c3_854984cuda3std3__45__cpo6cbeginE - _ZN40_INTERNAL_e059cee0_4_k_cu_f0c816c3_854986thrust24THRUST_300001_SM_1000_NS12placeholders2_3E)
_ZN40_INTERNAL_e059cee0_4_k_cu_f0c816c3_854986thrust24THRUST_300001_SM_1000_NS12placeholders2_3E:
	.zero		1
	.type		_ZN40_INTERNAL_e059cee0_4_k_cu_f0c816c3_854984cuda3std3__45__cpo6cbeginE,@object
	.size		_ZN40_INTERNAL_e059cee0_4_k_cu_f0c816c3_854984cuda3std3__45__cpo6cbeginE,(_ZN40_INTERNAL_e059cee0_4_k_cu_f0c816c3_854984cuda3std6ranges3__45__cpo6cbeginE - _ZN40_INTERNAL_e059cee0_4_k_cu_f0c816c3_854984cuda3std3__45__cpo6cbeginE)
_ZN40_INTERNAL_e059cee0_4_k_cu_f0c816c3_854984cuda3std3__45__cpo6cbeginE:
	.zero		1
	.type		_ZN40_INTERNAL_e059cee0_4_k_cu_f0c816c3_854984cuda3std6ranges3__45__cpo6cbeginE,@object
	.size		_ZN40_INTERNAL_e059cee0_4_k_cu_f0c816c3_854984cuda3std6ranges3__45__cpo6cbeginE,(_ZN40_INTERNAL_e059cee0_4_k_cu_f0c816c3_854986thrust24THRUST_300001_SM_1000_NS12placeholders2_7E - _ZN40_INTERNAL_e059cee0_4_k_cu_f0c816c3_854984cuda3std6ranges3__45__cpo6cbeginE)
_ZN40_INTERNAL_e059cee0_4_k_cu_f0c816c3_854984cuda3std6ranges3__45__cpo6cbeginE:
	.zero		1
	.type		_ZN40_INTERNAL_e059cee0_4_k_cu_f0c816c3_854986thrust24THRUST_300001_SM_1000_NS12placeholders2_7E,@object
	.size		_ZN40_INTERNAL_e059cee0_4_k_cu_f0c816c3_854986thrust24THRUST_300001_SM_1000_NS12placeholders2_7E,(_ZN40_INTERNAL_e059cee0_4_k_cu_f0c816c3_854984cuda3std3__45__cpo7crbeginE - _ZN40_INTERNAL_e059cee0_4_k_cu_f0c816c3_854986thrust24THRUST_300001_SM_1000_NS12placeholders2_7E)
_ZN40_INTERNAL_e059cee0_4_k_cu_f0c816c3_854986thrust24THRUST_300001_SM_1000_NS12placeholders2_7E:
	.zero		1
	.type		_ZN40_INTERNAL_e059cee0_4_k_cu_f0c816c3_854984cuda3std3__45__cpo7crbeginE,@object
	.size		_ZN40_INTERNAL_e059cee0_4_k_cu_f0c816c3_854984cuda3std3__45__cpo7crbeginE,(_ZN40_INTERNAL_e059cee0_4_k_cu_f0c816c3_854984cuda3std6ranges3__45__cpo4nextE - _ZN40_INTERNAL_e059cee0_4_k_cu_f0c816c3_854984cuda3std3__45__cpo7crbeginE)
_ZN40_INTERNAL_e059cee0_4_k_cu_f0c816c3_854984cuda3std3__45__cpo7crbeginE:
	.zero		1
	.type		_ZN40_INTERNAL_e059cee0_4_k_cu_f0c816c3_854984cuda3std6ranges3__45__cpo4nextE,@object
	.size		_ZN40_INTERNAL_e059cee0_4_k_cu_f0c816c3_854984cuda3std6ranges3__45__cpo4nextE,(_ZN40_INTERNAL_e059cee0_4_k_cu_f0c816c3_854984cuda3std6ranges3__45__cpo4swapE - _ZN40_INTERNAL_e059cee0_4_k_cu_f0c816c3_854984cuda3std6ranges3__45__cpo4nextE)
_ZN40_INTERNAL_e059cee0_4_k_cu_f0c816c3_854984cuda3std6ranges3__45__cpo4nextE:
	.zero		1
	.type		_ZN40_INTERNAL_e059cee0_4_k_cu_f0c816c3_854984cuda3std6ranges3__45__cpo4swapE,@object
	.size		_ZN40_INTERNAL_e059cee0_4_k_cu_f0c816c3_854984cuda3std6ranges3__45__cpo4swapE,(_ZN40_INTERNAL_e059cee0_4_k_cu_f0c816c3_854986thrust24THRUST_300001_SM_1000_NS8cuda_cub10par_nosyncE - _ZN40_INTERNAL_e059cee0_4_k_cu_f0c816c3_854984cuda3std6ranges3__45__cpo4swapE)
_ZN40_INTERNAL_e059cee0_4_k_cu_f0c816c3_854984cuda3std6ranges3__45__cpo4swapE:
	.zero		1
	.type		_ZN40_INTERNAL_e059cee0_4_k_cu_f0c816c3_854986thrust24THRUST_300001_SM_1000_NS8cuda_cub10par_nosyncE,@object
	.size		_ZN40_INTERNAL_e059cee0_4_k_cu_f0c816c3_854986thrust24THRUST_300001_SM_1000_NS8cuda_cub10par_nosyncE,(_ZN40_INTERNAL_e059cee0_4_k_cu_f0c816c3_854986thrust24THRUST_300001_SM_1000_NS12placeholders2_9E - _ZN40_INTERNAL_e059cee0_4_k_cu_f0c816c3_854986thrust24THRUST_300001_SM_1000_NS8cuda_cub10par_nosyncE)
_ZN40_INTERNAL_e059cee0_4_k_cu_f0c816c3_854986thrust24THRUST_300001_SM_1000_NS8cuda_cub10par_nosyncE:
	.zero		1
	.type		_ZN40_INTERNAL_e059cee0_4_k_cu_f0c816c3_854986thrust24THRUST_300001_SM_1000_NS12placeholders2_9E,@object
	.size		_ZN40_INTERNAL_e059cee0_4_k_cu_f0c816c3_854986thrust24THRUST_300001_SM_1000_NS12placeholders2_9E,(_ZN40_INTERNAL_e059cee0_4_k_cu_f0c816c3_854984cuda3std3__442_GLOBAL__N__e059cee0_4_k_cu_f0c816c3_854986ignoreE - _ZN40_INTERNAL_e059cee0_4_k_cu_f0c816c3_854986thrust24THRUST_300001_SM_1000_NS12placeholders2_9E)
_ZN40_INTERNAL_e059cee0_4_k_cu_f0c816c3_854986thrust24THRUST_300001_SM_1000_NS12placeholders2_9E:
	.zero		1
	.type		_ZN40_INTERNAL_e059cee0_4_k_cu_f0c816c3_854984cuda3std3__442_GLOBAL__N__e059cee0_4_k_cu_f0c816c3_854986ignoreE,@object
	.size		_ZN40_INTERNAL_e059cee0_4_k_cu_f0c816c3_854984cuda3std3__442_GLOBAL__N__e059cee0_4_k_cu_f0c816c3_854986ignoreE,(_ZN40_INTERNAL_e059cee0_4_k_cu_f0c816c3_854984cuda3std6ranges3__45__cpo4dataE - _ZN40_INTERNAL_e059cee0_4_k_cu_f0c816c3_854984cuda3std3__442_GLOBAL__N__e059cee0_4_k_cu_f0c816c3_854986ignoreE)
_ZN40_INTERNAL_e059cee0_4_k_cu_f0c816c3_854984cuda3std3__442_GLOBAL__N__e059cee0_4_k_cu_f0c816c3_854986ignoreE:
	.zero		1
	.type		_ZN40_INTERNAL_e059cee0_4_k_cu_f0c816c3_854984cuda3std6ranges3__45__cpo4dataE,@object
	.size		_ZN40_INTERNAL_e059cee0_4_k_cu_f0c816c3_854984cuda3std6ranges3__45__cpo4dataE,(_ZN40_INTERNAL_e059cee0_4_k_cu_f0c816c3_854986thrust24THRUST_300001_SM_1000_NS12placeholders2_1E - _ZN40_INTERNAL_e059cee0_4_k_cu_f0c816c3_854984cuda3std6ranges3__45__cpo4dataE)
_ZN40_INTERNAL_e059cee0_4_k_cu_f0c816c3_854984cuda3std6ranges3__45__cpo4dataE:
	.zero		1
	.type		_ZN40_INTERNAL_e059cee0_4_k_cu_f0c816c3_854986thrust24THRUST_300001_SM_1000_NS12placeholders2_1E,@object
	.size		_ZN40_INTERNAL_e059cee0_4_k_cu_f0c816c3_854986thrust24THRUST_300001_SM_1000_NS12placeholders2_1E,(_ZN40_INTERNAL_e059cee0_4_k_cu_f0c816c3_854984cuda3std3__45__cpo5beginE - _ZN40_INTERNAL_e059cee0_4_k_cu_f0c816c3_854986thrust24THRUST_300001_SM_1000_NS12placeholders2_1E)
_ZN40_INTERNAL_e059cee0_4_k_cu_f0c816c3_854986thrust24THRUST_300001_SM_1000_NS12placeholders2_1E:
	.zero		1
	.type		_ZN40_INTERNAL_e059cee0_4_k_cu_f0c816c3_854984cuda3std3__45__cpo5beginE,@object
	.size		_ZN40_INTERNAL_e059cee0_4_k_cu_f0c816c3_854984cuda3std3__45__cpo5beginE,(_ZN40_INTERNAL_e059cee0_4_k_cu_f0c816c3_854984cuda3std6ranges3__45__cpo5beginE - _ZN40_INTERNAL_e059cee0_4_k_cu_f0c816c3_854984cuda3std3__45__cpo5beginE)
_ZN40_INTERNAL_e059cee0_4_k_cu_f0c816c3_854984cuda3std3__45__cpo5beginE:
	.zero		1
	.type		_ZN40_INTERNAL_e059cee0_4_k_cu_f0c816c3_854984cuda3std6ranges3__45__cpo5beginE,@object
	.size		_ZN40_INTERNAL_e059cee0_4_k_cu_f0c816c3_854984cuda3std6ranges3__45__cpo5beginE,(_ZN40_INTERNAL_e059cee0_4_k_cu_f0c816c3_854986thrust24THRUST_300001_SM_1000_NS12placeholders2_5E - _ZN40_INTERNAL_e059cee0_4_k_cu_f0c816c3_854984cuda3std6ranges3__45__cpo5beginE)
_ZN40_INTERNAL_e059cee0_4_k_cu_f0c816c3_854984cuda3std6ranges3__45__cpo5beginE:
	.zero		1
	.type		_ZN40_INTERNAL_e059cee0_4_k_cu_f0c816c3_854986thrust24THRUST_300001_SM_1000_NS12placeholders2_5E,@object
	.size		_ZN40_INTERNAL_e059cee0_4_k_cu_f0c816c3_854986thrust24THRUST_300001_SM_1000_NS12placeholders2_5E,(_ZN40_INTERNAL_e059cee0_4_k_cu_f0c816c3_854984cuda3std3__45__cpo6rbeginE - _ZN40_INTERNAL_e059cee0_4_k_cu_f0c816c3_854986thrust24THRUST_300001_SM_1000_NS12placeholders2_5E)
_ZN40_INTERNAL_e059cee0_4_k_cu_f0c816c3_854986thrust24THRUST_300001_SM_1000_NS12placeholders2_5E:
	.zero		1
	.type		_ZN40_INTERNAL_e059cee0_4_k_cu_f0c816c3_854984cuda3std3__45__cpo6rbeginE,@object
	.size		_ZN40_INTERNAL_e059cee0_4_k_cu_f0c816c3_854984cuda3std3__45__cpo6rbeginE,(_ZN40_INTERNAL_e059cee0_4_k_cu_f0c816c3_854984cuda3std6ranges3__45__cpo7advanceE - _ZN40_INTERNAL_e059cee0_4_k_cu_f0c816c3_854984cuda3std3__45__cpo6rbeginE)
_ZN40_INTERNAL_e059cee0_4_k_cu_f0c816c3_854984cuda3std3__45__cpo6rbeginE:
	.zero		1
	.type		_ZN40_INTERNAL_e059cee0_4_k_cu_f0c816c3_854984cuda3std6ranges3__45__cpo7advanceE,@object
	.size		_ZN40_INTERNAL_e059cee0_4_k_cu_f0c816c3_854984cuda3std6ranges3__45__cpo7advanceE,(_ZN40_INTERNAL_e059cee0_4_k_cu_f0c816c3_854984cuda3std3__47nulloptE - _ZN40_INTERNAL_e059cee0_4_k_cu_f0c816c3_854984cuda3std6ranges3__45__cpo7advanceE)
_ZN40_INTERNAL_e059cee0_4_k_cu_f0c816c3_854984cuda3std6ranges3__45__cpo7advanceE:
	.zero		1
	.type		_ZN40_INTERNAL_e059cee0_4_k_cu_f0c816c3_854984cuda3std3__47nulloptE,@object
	.size		_ZN40_INTERNAL_e059cee0_4_k_cu_f0c816c3_854984cuda3std3__47nulloptE,(_ZN40_INTERNAL_e059cee0_4_k_cu_f0c816c3_854984cuda3std6ranges3__45__cpo8distanceE - _ZN40_INTERNAL_e059cee0_4_k_cu_f0c816c3_854984cuda3std3__47nulloptE)
_ZN40_INTERNAL_e059cee0_4_k_cu_f0c816c3_854984cuda3std3__47nulloptE:
	.zero		1
	.type		_ZN40_INTERNAL_e059cee0_4_k_cu_f0c816c3_854984cuda3std6ranges3__45__cpo8distanceE,@object
	.size		_ZN40_INTERNAL_e059cee0_4_k_cu_f0c816c3_854984cuda3std6ranges3__45__cpo8distanceE,(_ZN40_INTERNAL_e059cee0_4_k_cu_f0c816c3_854986thrust24THRUST_300001_SM_1000_NS12placeholders3_10E - _ZN40_INTERNAL_e059cee0_4_k_cu_f0c816c3_854984cuda3std6ranges3__45__cpo8distanceE)
_ZN40_INTERNAL_e059cee0_4_k_cu_f0c816c3_854984cuda3std6ranges3__45__cpo8distanceE:
	.zero		1
	.type		_ZN40_INTERNAL_e059cee0_4_k_cu_f0c816c3_854986thrust24THRUST_300001_SM_1000_NS12placeholders3_10E,@object
	.size		_ZN40_INTERNAL_e059cee0_4_k_cu_f0c816c3_854986thrust24THRUST_300001_SM_1000_NS12placeholders3_10E,(_ZN40_INTERNAL_e059cee0_4_k_cu_f0c816c3_854984cuda3std3__419piecewise_constructE - _ZN40_INTERNAL_e059cee0_4_k_cu_f0c816c3_854986thrust24THRUST_300001_SM_1000_NS12placeholders3_10E)
_ZN40_INTERNAL_e059cee0_4_k_cu_f0c816c3_854986thrust24THRUST_300001_SM_1000_NS12placeholders3_10E:
	.zero		1
	.type		_ZN40_INTERNAL_e059cee0_4_k_cu_f0c816c3_854984cuda3std3__419piecewise_constructE,@object
	.size		_ZN40_INTERNAL_e059cee0_4_k_cu_f0c816c3_854984cuda3std3__419piecewise_constructE,(_ZN40_INTERNAL_e059cee0_4_k_cu_f0c816c3_854984cuda3std6ranges3__45__cpo5cdataE - _ZN40_INTERNAL_e059cee0_4_k_cu_f0c816c3_854984cuda3std3__419piecewise_constructE)
_ZN40_INTERNAL_e059cee0_4_k_cu_f0c816c3_854984cuda3std3__419piecewise_constructE:
	.zero		1
	.type		_ZN40_INTERNAL_e059cee0_4_k_cu_f0c816c3_854984cuda3std6ranges3__45__cpo5cdataE,@object
	.size		_ZN40_INTERNAL_e059cee0_4_k_cu_f0c816c3_854984cuda3std6ranges3__45__cpo5cdataE,(_ZN40_INTERNAL_e059cee0_4_k_cu_f0c816c3_854986thrust24THRUST_300001_SM_1000_NS12placeholders2_2E - _ZN40_INTERNAL_e059cee0_4_k_cu_f0c816c3_854984cuda3std6ranges3__45__cpo5cdataE)
_ZN40_INTERNAL_e059cee0_4_k_cu_f0c816c3_854984cuda3std6ranges3__45__cpo5cdataE:
	.zero		1
	.type		_ZN40_INTERNAL_e059cee0_4_k_cu_f0c816c3_854986thrust24THRUST_300001_SM_1000_NS12placeholders2_2E,@object
	.size		_ZN40_INTERNAL_e059cee0_4_k_cu_f0c816c3_854986thrust24THRUST_300001_SM_1000_NS12placeholders2_2E,(_ZN40_INTERNAL_e059cee0_4_k_cu_f0c816c3_854984cuda3std3__45__cpo3endE - _ZN40_INTERNAL_e059cee0_4_k_cu_f0c816c3_854986thrust24THRUST_300001_SM_1000_NS12placeholders2_2E)
_ZN40_INTERNAL_e059cee0_4_k_cu_f0c816c3_854986thrust24THRUST_300001_SM_1000_NS12placeholders2_2E:
	.zero		1
	.type		_ZN40_INTERNAL_e059cee0_4_k_cu_f0c816c3_854984cuda3std3__45__cpo3endE,@object
	.size		_ZN40_INTERNAL_e059cee0_4_k_cu_f0c816c3_854984cuda3std3__45__cpo3endE,(_ZN40_INTERNAL_e059cee0_4_k_cu_f0c816c3_854984cuda3std6ranges3__45__cpo3endE - _ZN40_INTERNAL_e059cee0_4_k_cu_f0c816c3_854984cuda3std3__45__cpo3endE)
_ZN40_INTERNAL_e059cee0_4_k_cu_f0c816c3_854984cuda3std3__45__cpo3endE:
	.zero		1
	.type		_ZN40_INTERNAL_e059cee0_4_k_cu_f0c816c3_854984cuda3std6ranges3__45__cpo3endE,@object
	.size		_ZN40_INTERNAL_e059cee0_4_k_cu_f0c816c3_854984cuda3std6ranges3__45__cpo3endE,(_ZN40_INTERNAL_e059cee0_4_k_cu_f0c816c3_854986thrust24THRUST_300001_SM_1000_NS12placeholders2_6E - _ZN40_INTERNAL_e059cee0_4_k_cu_f0c816c3_854984cuda3std6ranges3__45__cpo3endE)
_ZN40_INTERNAL_e059cee0_4_k_cu_f0c816c3_854984cuda3std6ranges3__45__cpo3endE:
	.zero		1
	.type		_ZN40_INTERNAL_e059cee0_4_k_cu_f0c816c3_854986thrust24THRUST_300001_SM_1000_NS12placeholders2_6E,@object
	.size		_ZN40_INTERNAL_e059cee0_4_k_cu_f0c816c3_854986thrust24THRUST_300001_SM_1000_NS12placeholders2_6E,(_ZN40_INTERNAL_e059cee0_4_k_cu_f0c816c3_854984cuda3std3__45__cpo4rendE - _ZN40_INTERNAL_e059cee0_4_k_cu_f0c816c3_854986thrust24THRUST_300001_SM_1000_NS12placeholders2_6E)
_ZN40_INTERNAL_e059cee0_4_k_cu_f0c816c3_854986thrust24THRUST_300001_SM_1000_NS12placeholders2_6E:
	.zero		1
	.type		_ZN40_INTERNAL_e059cee0_4_k_cu_f0c816c3_854984cuda3std3__45__cpo4rendE,@object
	.size		_ZN40_INTERNAL_e059cee0_4_k_cu_f0c816c3_854984cuda3std3__45__cpo4rendE,(_ZN40_INTERNAL_e059cee0_4_k_cu_f0c816c3_854984cuda3std6ranges3__45__cpo9iter_swapE - _ZN40_INTERNAL_e059cee0_4_k_cu_f0c816c3_854984cuda3std3__45__cpo4rendE)
_ZN40_INTERNAL_e059cee0_4_k_cu_f0c816c3_854984cuda3std3__45__cpo4rendE:
	.zero		1
	.type		_ZN40_INTERNAL_e059cee0_4_k_cu_f0c816c3_854984cuda3std6ranges3__45__cpo9iter_swapE,@object
	.size		_ZN40_INTERNAL_e059cee0_4_k_cu_f0c816c3_854984cuda3std6ranges3__45__cpo9iter_swapE,(_ZN40_INTERNAL_e059cee0_4_k_cu_f0c816c3_854984cuda3std3__48unexpectE - _ZN40_INTERNAL_e059cee0_4_k_cu_f0c816c3_854984cuda3std6ranges3__45__cpo9iter_swapE)
_ZN40_INTERNAL_e059cee0_4_k_cu_f0c816c3_854984cuda3std6ranges3__45__cpo9iter_swapE:
	.zero		1
	.type		_ZN40_INTERNAL_e059cee0_4_k_cu_f0c816c3_854984cuda3std3__48unexpectE,@object
	.size		_ZN40_INTERNAL_e059cee0_4_k_cu_f0c816c3_854984cuda3std3__48unexpectE,(_ZN40_INTERNAL_e059cee0_4_k_cu_f0c816c3_854986thrust24THRUST_300001_SM_1000_NS8cuda_cub3parE - _ZN40_INTERNAL_e059cee0_4_k_cu_f0c816c3_854984cuda3std3__48unexpectE)
_ZN40_INTERNAL_e059cee0_4_k_cu_f0c816c3_854984cuda3std3__48unexpectE:
	.zero		1
	.type		_ZN40_INTERNAL_e059cee0_4_k_cu_f0c816c3_854986thrust24THRUST_300001_SM_1000_NS8cuda_cub3parE,@object
	.size		_ZN40_INTERNAL_e059cee0_4_k_cu_f0c816c3_854986thrust24THRUST_300001_SM_1000_NS8cuda_cub3parE,(_ZN40_INTERNAL_e059cee0_4_k_cu_f0c816c3_854986thrust24THRUST_300001_SM_1000_NS12placeholders2_4E - _ZN40_INTERNAL_e059cee0_4_k_cu_f0c816c3_854986thrust24THRUST_300001_SM_1000_NS8cuda_cub3parE)
_ZN40_INTERNAL_e059cee0_4_k_cu_f0c816c3_854986thrust24THRUST_300001_SM_1000_NS8cuda_cub3parE:
	.zero		1
	.type		_ZN40_INTERNAL_e059cee0_4_k_cu_f0c816c3_854986thrust24THRUST_300001_SM_1000_NS12placeholders2_4E,@object
	.size		_ZN40_INTERNAL_e059cee0_4_k_cu_f0c816c3_854986thrust24THRUST_300001_SM_1000_NS12placeholders2_4E,(_ZN40_INTERNAL_e059cee0_4_k_cu_f0c816c3_854984cuda3std3__45__cpo4cendE - _ZN40_INTERNAL_e059cee0_4_k_cu_f0c816c3_854986thrust24THRUST_300001_SM_1000_NS12placeholders2_4E)
_ZN40_INTERNAL_e059cee0_4_k_cu_f0c816c3_854986thrust24THRUST_300001_SM_1000_NS12placeholders2_4E:
	.zero		1
	.type		_ZN40_INTERNAL_e059cee0_4_k_cu_f0c816c3_854984cuda3std3__45__cpo4cendE,@object
	.size		_ZN40_INTERNAL_e059cee0_4_k_cu_f0c816c3_854984cuda3std3__45__cpo4cendE,(_ZN40_INTERNAL_e059cee0_4_k_cu_f0c816c3_854984cuda3std6ranges3__45__cpo4cendE - _ZN40_INTERNAL_e059cee0_4_k_cu_f0c816c3_854984cuda3std3__45__cpo4cendE)
_ZN40_INTERNAL_e059cee0_4_k_cu_f0c816c3_854984cuda3std3__45__cpo4cendE:
	.zero		1
	.type		_ZN40_INTERNAL_e059cee0_4_k_cu_f0c816c3_854984cuda3std6ranges3__45__cpo4cendE,@object
	.size		_ZN40_INTERNAL_e059cee0_4_k_cu_f0c816c3_854984cuda3std6ranges3__45__cpo4cendE,(_ZN40_INTERNAL_e059cee0_4_k_cu_f0c816c3_854984cuda3std3__420unreachable_sentinelE - _ZN40_INTERNAL_e059cee0_4_k_cu_f0c816c3_854984cuda3std6ranges3__45__cpo4cendE)
_ZN40_INTERNAL_e059cee0_4_k_cu_f0c816c3_854984cuda3std6ranges3__45__cpo4cendE:
	.zero		1
	.type		_ZN40_INTERNAL_e059cee0_4_k_cu_f0c816c3_854984cuda3std3__420unreachable_sentinelE,@object
	.size		_ZN40_INTERNAL_e059cee0_4_k_cu_f0c816c3_854984cuda3std3__420unreachable_sentinelE,(_ZN40_INTERNAL_e059cee0_4_k_cu_f0c816c3_854984cuda3std6ranges3__45__cpo5ssizeE - _ZN40_INTERNAL_e059cee0_4_k_cu_f0c816c3_854984cuda3std3__420unreachable_sentinelE)
_ZN40_INTERNAL_e059cee0_4_k_cu_f0c816c3_854984cuda3std3__420unreachable_sentinelE:
	.zero		1
	.type		_ZN40_INTERNAL_e059cee0_4_k_cu_f0c816c3_854984cuda3std6ranges3__45__cpo5ssizeE,@object
	.size		_ZN40_INTERNAL_e059cee0_4_k_cu_f0c816c3_854984cuda3std6ranges3__45__cpo5ssizeE,(_ZN40_INTERNAL_e059cee0_4_k_cu_f0c816c3_854986thrust24THRUST_300001_SM_1000_NS12placeholders2_8E - _ZN40_INTERNAL_e059cee0_4_k_cu_f0c816c3_854984cuda3std6ranges3__45__cpo5ssizeE)
_ZN40_INTERNAL_e059cee0_4_k_cu_f0c816c3_854984cuda3std6ranges3__45__cpo5ssizeE:
	.zero		1
	.type		_ZN40_INTERNAL_e059cee0_4_k_cu_f0c816c3_854986thrust24THRUST_300001_SM_1000_NS12placeholders2_8E,@object
	.size		_ZN40_INTERNAL_e059cee0_4_k_cu_f0c816c3_854986thrust24THRUST_300001_SM_1000_NS12placeholders2_8E,(_ZN40_INTERNAL_e059cee0_4_k_cu_f0c816c3_854984cuda3std3__45__cpo5crendE - _ZN40_INTERNAL_e059cee0_4_k_cu_f0c816c3_854986thrust24THRUST_300001_SM_1000_NS12placeholders2_8E)
_ZN40_INTERNAL_e059cee0_4_k_cu_f0c816c3_854986thrust24THRUST_300001_SM_1000_NS12placeholders2_8E:
	.zero		1
	.type		_ZN40_INTERNAL_e059cee0_4_k_cu_f0c816c3_854984cuda3std3__45__cpo5crendE,@object
	.size		_ZN40_INTERNAL_e059cee0_4_k_cu_f0c816c3_854984cuda3std3__45__cpo5crendE,(_ZN40_INTERNAL_e059cee0_4_k_cu_f0c816c3_854984cuda3std6ranges3__45__cpo4prevE - _ZN40_INTERNAL_e059cee0_4_k_cu_f0c816c3_854984cuda3std3__45__cpo5crendE)
_ZN40_INTERNAL_e059cee0_4_k_cu_f0c816c3_854984cuda3std3__45__cpo5crendE:
	.zero		1
	.type		_ZN40_INTERNAL_e059cee0_4_k_cu_f0c816c3_854984cuda3std6ranges3__45__cpo4prevE,@object
	.size		_ZN40_INTERNAL_e059cee0_4_k_cu_f0c816c3_854984cuda3std6ranges3__45__cpo4prevE,(_ZN40_INTERNAL_e059cee0_4_k_cu_f0c816c3_854984cuda3std6ranges3__45__cpo9iter_moveE - _ZN40_INTERNAL_e059cee0_4_k_cu_f0c816c3_854984cuda3std6ranges3__45__cpo4prevE)
_ZN40_INTERNAL_e059cee0_4_k_cu_f0c816c3_854984cuda3std6ranges3__45__cpo4prevE:
	.zero		1
	.type		_ZN40_INTERNAL_e059cee0_4_k_cu_f0c816c3_854984cuda3std6ranges3__45__cpo9iter_moveE,@object
	.size		_ZN40_INTERNAL_e059cee0_4_k_cu_f0c816c3_854984cuda3std6ranges3__45__cpo9iter_moveE,(_ZN40_INTERNAL_e059cee0_4_k_cu_f0c816c3_854986thrust24THRUST_300001_SM_1000_NS6system6detail10sequential3seqE - _ZN40_INTERNAL_e059cee0_4_k_cu_f0c816c3_854984cuda3std6ranges3__45__cpo9iter_moveE)
_ZN40_INTERNAL_e059cee0_4_k_cu_f0c816c3_854984cuda3std6ranges3__45__cpo9iter_moveE:
	.zero		1
	.type		_ZN40_INTERNAL_e059cee0_4_k_cu_f0c816c3_854986thrust24THRUST_300001_SM_1000_NS6system6detail10sequential3seqE,@object
	.size		_ZN40_INTERNAL_e059cee0_4_k_cu_f0c816c3_854986thrust24THRUST_300001_SM_1000_NS6system6detail10sequential3seqE,(.L_42 - _ZN40_INTERNAL_e059cee0_4_k_cu_f0c816c3_854986thrust24THRUST_300001_SM_1000_NS6system6detail10sequential3seqE)
_ZN40_INTERNAL_e059cee0_4_k_cu_f0c816c3_854986thrust24THRUST_300001_SM_1000_NS6system6detail10sequential3seqE:
	.zero		1
.L_42:


//--------------------- .nv.constant0._ZN3cub18CUB_300001_SM_10006detail11EmptyKernelIvEEvv --------------------------
	.section	.nv.constant0._ZN3cub18CUB_300001_SM_10006detail11EmptyKernelIvEEvv,"a",@progbits
	.sectionflags	@""
	.align	4
.nv.constant0._ZN3cub18CUB_300001_SM_10006detail11EmptyKernelIvEEvv:
	.zero		896


//--------------------- SYMBOLS --------------------------

	.type		.nv.reservedSmem.offset0,@object
	.size		.nv.reservedSmem.offset0,0x4
